	.headerflags	@"EF_CUDA_TEXMODE_UNIFIED EF_CUDA_64BIT_ADDRESS EF_CUDA_SM80 EF_CUDA_VIRTUAL_SM(EF_CUDA_SM80)"
	.elftype	@"ET_EXEC"


//--------------------- .nv.info                  --------------------------
	.section	.nv.info,"",@"SHT_CUDA_INFO"
	.align	4


	//----- nvinfo : EIATTR_REGCOUNT
	.align		4
        /*0000*/ 	.byte	0x04, 0x2f
        /*0002*/ 	.short	(.L_1 - .L_0)
	.align		4
.L_0:
        /*0004*/ 	.word	index@(mul_kernel)
        /*0008*/ 	.word	0x00000012


	//----- nvinfo : EIATTR_FRAME_SIZE
	.align		4
.L_1:
        /*000c*/ 	.byte	0x04, 0x11
        /*000e*/ 	.short	(.L_3 - .L_2)
	.align		4
.L_2:
        /*0010*/ 	.word	index@(mul_kernel)
        /*0014*/ 	.word	0x00000000


	//----- nvinfo : EIATTR_MIN_STACK_SIZE
	.align		4
.L_3:
        /*0018*/ 	.byte	0x04, 0x12
        /*001a*/ 	.short	(.L_5 - .L_4)
	.align		4
.L_4:
        /*001c*/ 	.word	index@(mul_kernel)
        /*0020*/ 	.word	0x00000000
.L_5:


//--------------------- .nv.info.mul_kernel       --------------------------
	.section	.nv.info.mul_kernel,"",@"SHT_CUDA_INFO"
	.sectionflags	@""
	.align	4


	//----- nvinfo : EIATTR_CUDA_API_VERSION
	.align		4
        /*0000*/ 	.byte	0x04, 0x37
        /*0002*/ 	.short	(.L_7 - .L_6)
.L_6:
        /*0004*/ 	.word	0x00000080


	//----- nvinfo : EIATTR_SW2861232_WAR
	.align		4
.L_7:
        /*0008*/ 	.byte	0x01, 0x35
	.zero		2


	//----- nvinfo : EIATTR_PARAM_CBANK
	.align		4
        /*000c*/ 	.byte	0x04, 0x0a
        /*000e*/ 	.short	(.L_9 - .L_8)
	.align		4
.L_8:
        /*0010*/ 	.word	index@(.nv.constant0.mul_kernel)
        /*0014*/ 	.short	0x0160
        /*0016*/ 	.short	0x0028


	//----- nvinfo : EIATTR_CBANK_PARAM_SIZE
	.align		4
.L_9:
        /*0018*/ 	.byte	0x03, 0x19
        /*001a*/ 	.short	0x0028


	//----- nvinfo : EIATTR_KPARAM_INFO
	.align		4
        /*001c*/ 	.byte	0x04, 0x17
        /*001e*/ 	.short	(.L_11 - .L_10)
.L_10:
        /*0020*/ 	.word	0x00000000
        /*0024*/ 	.short	0x0004
        /*0026*/ 	.short	0x0020
        /*0028*/ 	.byte	0x00, 0xf4, 0x21, 0x00


	//----- nvinfo : EIATTR_KPARAM_INFO
	.align		4
.L_11:
        /*002c*/ 	.byte	0x04, 0x17
        /*002e*/ 	.short	(.L_13 - .L_12)
.L_12:
        /*0030*/ 	.word	0x00000000
        /*0034*/ 	.short	0x0003
        /*0036*/ 	.short	0x0018
        /*0038*/ 	.byte	0x00, 0xf0, 0x11, 0x00


	//----- nvinfo : EIATTR_KPARAM_INFO
	.align		4
.L_13:
        /*003c*/ 	.byte	0x04, 0x17
        /*003e*/ 	.short	(.L_15 - .L_14)
.L_14:
        /*0040*/ 	.word	0x00000000
        /*0044*/ 	.short	0x0002
        /*0046*/ 	.short	0x0010
        /*0048*/ 	.byte	0x00, 0xf4, 0x21, 0x00


	//----- nvinfo : EIATTR_KPARAM_INFO
	.align		4
.L_15:
        /*004c*/ 	.byte	0x04, 0x17
        /*004e*/ 	.short	(.L_17 - .L_16)
.L_16:
        /*0050*/ 	.word	0x00000000
        /*0054*/ 	.short	0x0001
        /*0056*/ 	.short	0x0008
        /*0058*/ 	.byte	0x00, 0xf4, 0x21, 0x00


	//----- nvinfo : EIATTR_KPARAM_INFO
	.align		4
.L_17:
        /*005c*/ 	.byte	0x04, 0x17
        /*005e*/ 	.short	(.L_19 - .L_18)
.L_18:
        /*0060*/ 	.word	0x00000000
        /*0064*/ 	.short	0x0000
        /*0066*/ 	.short	0x0000
        /*0068*/ 	.byte	0x00, 0xf4, 0x21, 0x00


	//----- nvinfo : EIATTR_MAXREG_COUNT
	.align		4
.L_19:
        /*006c*/ 	.byte	0x03, 0x1b
        /*006e*/ 	.short	0x00ff


	//----- nvinfo : EIATTR_EXIT_INSTR_OFFSETS
	.align		4
        /*0070*/ 	.byte	0x04, 0x1c
        /*0072*/ 	.short	(.L_21 - .L_20)


	//   ....[0]....
.L_20:
        /*0074*/ 	.word	0x00000160


	//   ....[1]....
        /*0078*/ 	.word	0x00000180


	//----- nvinfo : EIATTR_REQNTID
	.align		4
.L_21:
        /*007c*/ 	.byte	0x04, 0x10
        /*007e*/ 	.short	(.L_23 - .L_22)
.L_22:
        /*0080*/ 	.word	0x00000080
        /*0084*/ 	.word	0x00000001
        /*0088*/ 	.word	0x00000001
.L_23:


//--------------------- .nv.callgraph             --------------------------
	.section	.nv.callgraph,"",@"SHT_CUDA_CALLGRAPH"
	.align	4
	.sectionentsize	8
	.align		4
        /*0000*/ 	.word	0x00000000
	.align		4
        /*0004*/ 	.word	0xffffffff
	.align		4
        /*0008*/ 	.word	0x00000000
	.align		4
        /*000c*/ 	.word	0xfffffffe
	.align		4
        /*0010*/ 	.word	0x00000000
	.align		4
        /*0014*/ 	.word	0xfffffffd
	.align		4
        /*0018*/ 	.word	0x00000000
	.align		4
        /*001c*/ 	.word	0xfffffffc


//--------------------- .nv.rel.action            --------------------------
	.section	.nv.rel.action,"",@"SHT_CUDA_RELOCINFO"
	.align	8
	.sectionentsize	8
        /*0000*/ 	.byte	0x73, 0x00, 0x00, 0x00, 0x00, 0x00, 0x00, 0x00, 0x00, 0x00, 0x00, 0x11, 0x25, 0x00, 0x05, 0x36


//--------------------- .nv.constant0.mul_kernel  --------------------------
	.section	.nv.constant0.mul_kernel,"a",@progbits
	.sectionflags	@""
	.align	4
.nv.constant0.mul_kernel:
	.zero		392


//--------------------- .text.mul_kernel          --------------------------
	.section	.text.mul_kernel,"ax",@progbits
	.sectioninfo	@"SHI_REGISTERS=18"
	.align	128
        .global         mul_kernel
        .type           mul_kernel,@function
        .size           mul_kernel,(.L_x_1 - mul_kernel)
        .other          mul_kernel,@"STO_CUDA_ENTRY STV_DEFAULT"
mul_kernel:
.text.mul_kernel:
[----:B------:R-:W-:Y:S02]  /*0000*/  MOV R1, c[0x0][0x28] ;  /* 0x00000a0000017a02 */ /* 0x000fe40000000f00 */
[----:B------:R-:W0:Y:S01]  /*0010*/  S2R R0, SR_TID.X ;  /* 0x0000000000007919 */ /* 0x000e220000002100 */
[----:B------:R-:W-:Y:S01]  /*0020*/  HFMA2.MMA R7, -RZ, RZ, 0, 1.1920928955078125e-07 ;  /* 0x00000002ff077435 */ /* 0x000fe200000001ff */
[----:B------:R-:W-:Y:S01]  /*0030*/  CS2R R8, SRZ ;  /* 0x0000000000087805 */ /* 0x000fe2000001ff00 */
[----:B------:R-:W-:Y:S01]  /*0040*/  CS2R R10, SRZ ;  /* 0x00000000000a7805 */ /* 0x000fe2000001ff00 */
[----:B------:R-:W1:Y:S01]  /*0050*/  S2R R3, SR_CTAID.X ;  /* 0x0000000000037919 */ /* 0x000e620000002500 */
[----:B------:R-:W-:Y:S01]  /*0060*/  CS2R R12, SRZ ;  /* 0x00000000000c7805 */ /* 0x000fe2000001ff00 */
[----:B------:R-:W-:Y:S01]  /*0070*/  CS2R R14, SRZ ;  /* 0x00000000000e7805 */ /* 0x000fe2000001ff00 */
[----:B------:R-:W-:Y:S01]  /*0080*/  ULDC.64 UR4, c[0x0][0x118] ;  /* 0x0000460000047ab9 */ /* 0x000fe20000000a00 */
[----:B0-----:R-:W-:-:S04]  /*0090*/  SHF.L.U32 R0, R0, 0x3, RZ ;  /* 0x0000000300007819 */ /* 0x001fc800000006ff */
[----:B------:R-:W-:-:S04]  /*00a0*/  LOP3.LUT R0, R0, 0x3f8, RZ, 0xc0, !PT ;  /* 0x000003f800007812 */ /* 0x000fc800078ec0ff */
[----:B-1----:R-:W-:-:S04]  /*00b0*/  LEA R0, R3, R0, 0xa ;  /* 0x0000000003007211 */ /* 0x002fc800078e50ff */
[C---:B------:R-:W-:Y:S01]  /*00c0*/  ISETP.GE.AND P0, PT, R0.reuse, c[0x0][0x178], PT ;  /* 0x00005e0000007a0c */ /* 0x040fe20003f06270 */
[----:B------:R-:W-:-:S04]  /*00d0*/  IMAD.WIDE R2, R0, R7, c[0x0][0x160] ;  /* 0x0000580000027625 */ /* 0x000fc800078e0207 */
[----:B------:R-:W-:-:S08]  /*00e0*/  IMAD.WIDE R4, R0, R7, c[0x0][0x168] ;  /* 0x00005a0000047625 */ /* 0x000fd000078e0207 */
[----:B------:R-:W2:Y:S04]  /*00f0*/  @!P0 LDG.E.128 R8, [R2.64] ;  /* 0x0000000402088981 */ /* 0x000ea8000c1e1d00 */
[----:B------:R-:W2:Y:S01]  /*0100*/  @!P0 LDG.E.128 R12, [R4.64] ;  /* 0x00000004040c8981 */ /* 0x000ea2000c1e1d00 */
[----:B------:R-:W-:Y:S01]  /*0110*/  IMAD.WIDE R6, R0, R7, c[0x0][0x170] ;  /* 0x00005c0000067625 */ /* 0x000fe200078e0207 */
[----:B--2---:R-:W-:Y:S01]  /*0120*/  HFMA2.MMA R9, R9, R13, -RZ ;  /* 0x0000000d09097235 */ /* 0x004fe200001000ff */
[----:B------:R-:W-:Y:S01]  /*0130*/  HMUL2 R8, R8, R12 ;  /* 0x0000000c08087232 */ /* 0x000fe20000000000 */
[----:B------:R-:W-:Y:S01]  /*0140*/  HFMA2.MMA R11, R11, R15, -RZ ;  /* 0x0000000f0b0b7235 */ /* 0x000fe200001000ff */
[----:B------:R-:W-:Y:S01]  /*0150*/  HMUL2 R10, R10, R14 ;  /* 0x0000000e0a0a7232 */ /* 0x000fe20000000000 */
[----:B------:R-:W-:Y:S09]  /*0160*/  @P0 EXIT ;  /* 0x000000000000094d */ /* 0x000ff20003800000 */
[----:B------:R-:W-:Y:S01]  /*0170*/  STG.E.128 [R6.64], R8 ;  /* 0x0000000806007986 */ /* 0x000fe2000c101d04 */
[----:B------:R-:W-:Y:S05]  /*0180*/  EXIT ;  /* 0x000000000000794d */ /* 0x000fea0003800000 */
.L_x_0:
[----:B------:R-:W-:-:S00]  /*0190*/  BRA `(.L_x_0) ;  /* 0xfffffff000007947 */ /* 0x000fc0000383ffff */
[----:B------:R-:W-:-:S00]  /*01a0*/  NOP ;  /* 0x0000000000007918 */ /* 0x000fc00000000000 */
        /* <DEDUP_REMOVED lines=13> */
.L_x_1:
